	.headerflags	@"EF_CUDA_TEXMODE_UNIFIED EF_CUDA_64BIT_ADDRESS EF_CUDA_ACCELERATORS EF_CUDA_SM90 EF_CUDA_VIRTUAL_SM(EF_CUDA_SM90)"
	.elftype	@"ET_EXEC"


//--------------------- .nv.info                  --------------------------
	.section	.nv.info,"",@"SHT_CUDA_INFO"
	.align	4


	//----- nvinfo : EIATTR_REGCOUNT
	.align		4
        /*0000*/ 	.byte	0x04, 0x2f
        /*0002*/ 	.short	(.L_3 - .L_2)
	.align		4
.L_2:
        /*0004*/ 	.word	index@(triton_poi_fused__native_batch_norm_legit_no_training_relu_12)
        /*0008*/ 	.word	0x00000016


	//----- nvinfo : EIATTR_MIN_STACK_SIZE
	.align		4
.L_3:
        /*000c*/ 	.byte	0x04, 0x12
        /*000e*/ 	.short	(.L_5 - .L_4)
	.align		4
.L_4:
        /*0010*/ 	.word	index@(triton_poi_fused__native_batch_norm_legit_no_training_relu_12)
        /*0014*/ 	.word	0x00000000


	//----- nvinfo : EIATTR_FRAME_SIZE
	.align		4
.L_5:
        /*0018*/ 	.byte	0x04, 0x11
        /*001a*/ 	.short	(.L_7 - .L_6)
	.align		4
.L_6:
        /*001c*/ 	.word	index@(triton_poi_fused__native_batch_norm_legit_no_training_relu_12)
        /*0020*/ 	.word	0x00000000


	//----- nvinfo : EIATTR_MIN_STACK_SIZE
	.align		4
.L_7:
        /*0024*/ 	.byte	0x04, 0x12
        /*0026*/ 	.short	(.L_9 - .L_8)
	.align		4
.L_8:
        /*0028*/ 	.word	index@(triton_poi_fused__native_batch_norm_legit_no_training_relu_12)
        /*002c*/ 	.word	0x00000000
.L_9:


//--------------------- .nv.info.triton_poi_fused__native_batch_norm_legit_no_training_relu_12 --------------------------
	.section	.nv.info.triton_poi_fused__native_batch_norm_legit_no_training_relu_12,"",@"SHT_CUDA_INFO"
	.sectionflags	@""
	.align	4


	//----- nvinfo : EIATTR_CUDA_API_VERSION
	.align		4
        /*0000*/ 	.byte	0x04, 0x37
        /*0002*/ 	.short	(.L_11 - .L_10)
.L_10:
        /*0004*/ 	.word	0x0000007c


	//----- nvinfo : EIATTR_KPARAM_INFO
	.align		4
.L_11:
        /*0008*/ 	.byte	0x04, 0x17
        /*000a*/ 	.short	(.L_13 - .L_12)
.L_12:
        /*000c*/ 	.word	0x00000000
        /*0010*/ 	.short	0x0006
        /*0012*/ 	.short	0x0030
        /*0014*/ 	.byte	0x00, 0xf0, 0x11, 0x00


	//----- nvinfo : EIATTR_KPARAM_INFO
	.align		4
.L_13:
        /*0018*/ 	.byte	0x04, 0x17
        /*001a*/ 	.short	(.L_15 - .L_14)
.L_14:
        /*001c*/ 	.word	0x00000000
        /*0020*/ 	.short	0x0005
        /*0022*/ 	.short	0x0028
        /*0024*/ 	.byte	0x00, 0xf4, 0x21, 0x00


	//----- nvinfo : EIATTR_KPARAM_INFO
	.align		4
.L_15:
        /*0028*/ 	.byte	0x04, 0x17
        /*002a*/ 	.short	(.L_17 - .L_16)
.L_16:
        /*002c*/ 	.word	0x00000000
        /*0030*/ 	.short	0x0004
        /*0032*/ 	.short	0x0020
        /*0034*/ 	.byte	0x00, 0xf4, 0x21, 0x00


	//----- nvinfo : EIATTR_KPARAM_INFO
	.align		4
.L_17:
        /*0038*/ 	.byte	0x04, 0x17
        /*003a*/ 	.short	(.L_19 - .L_18)
.L_18:
        /*003c*/ 	.word	0x00000000
        /*0040*/ 	.short	0x0003
        /*0042*/ 	.short	0x0018
        /*0044*/ 	.byte	0x00, 0xf4, 0x21, 0x00


	//----- nvinfo : EIATTR_KPARAM_INFO
	.align		4
.L_19:
        /*0048*/ 	.byte	0x04, 0x17
        /*004a*/ 	.short	(.L_21 - .L_20)
.L_20:
        /*004c*/ 	.word	0x00000000
        /*0050*/ 	.short	0x0002
        /*0052*/ 	.short	0x0010
        /*0054*/ 	.byte	0x00, 0xf4, 0x21, 0x00


	//----- nvinfo : EIATTR_KPARAM_INFO
	.align		4
.L_21:
        /*0058*/ 	.byte	0x04, 0x17
        /*005a*/ 	.short	(.L_23 - .L_22)
.L_22:
        /*005c*/ 	.word	0x00000000
        /*0060*/ 	.short	0x0001
        /*0062*/ 	.short	0x0008
        /*0064*/ 	.byte	0x00, 0xf4, 0x21, 0x00


	//----- nvinfo : EIATTR_KPARAM_INFO
	.align		4
.L_23:
        /*0068*/ 	.byte	0x04, 0x17
        /*006a*/ 	.short	(.L_25 - .L_24)
.L_24:
        /*006c*/ 	.word	0x00000000
        /*0070*/ 	.short	0x0000
        /*0072*/ 	.short	0x0000
        /*0074*/ 	.byte	0x00, 0xf4, 0x21, 0x00


	//----- nvinfo : EIATTR_SPARSE_MMA_MASK
	.align		4
.L_25:
        /*0078*/ 	.byte	0x03, 0x50
        /*007a*/ 	.short	0x0000


	//----- nvinfo : EIATTR_MAXREG_COUNT
	.align		4
        /*007c*/ 	.byte	0x03, 0x1b
        /*007e*/ 	.short	0x00ff


	//----- nvinfo : EIATTR_EXIT_INSTR_OFFSETS
	.align		4
        /*0080*/ 	.byte	0x04, 0x1c
        /*0082*/ 	.short	(.L_27 - .L_26)


	//   ....[0]....
.L_26:
        /*0084*/ 	.word	0x00000420


	//   ....[1]....
        /*0088*/ 	.word	0x00000440


	//----- nvinfo : EIATTR_REQNTID
	.align		4
.L_27:
        /*008c*/ 	.byte	0x04, 0x10
        /*008e*/ 	.short	(.L_29 - .L_28)
.L_28:
        /*0090*/ 	.word	0x00000080
        /*0094*/ 	.word	0x00000001
        /*0098*/ 	.word	0x00000001


	//----- nvinfo : EIATTR_CBANK_PARAM_SIZE
	.align		4
.L_29:
        /*009c*/ 	.byte	0x03, 0x19
        /*009e*/ 	.short	0x0034


	//----- nvinfo : EIATTR_PARAM_CBANK
	.align		4
        /*00a0*/ 	.byte	0x04, 0x0a
        /*00a2*/ 	.short	(.L_31 - .L_30)
	.align		4
.L_30:
        /*00a4*/ 	.word	index@(.nv.constant0.triton_poi_fused__native_batch_norm_legit_no_training_relu_12)
        /*00a8*/ 	.short	0x0210
        /*00aa*/ 	.short	0x0034


	//----- nvinfo : EIATTR_SW_WAR
	.align		4
.L_31:
        /*00ac*/ 	.byte	0x04, 0x36
        /*00ae*/ 	.short	(.L_33 - .L_32)
.L_32:
        /*00b0*/ 	.word	0x00000008
.L_33:


//--------------------- .nv.callgraph             --------------------------
	.section	.nv.callgraph,"",@"SHT_CUDA_CALLGRAPH"
	.align	4
	.sectionentsize	8
	.align		4
        /*0000*/ 	.word	0x00000000
	.align		4
        /*0004*/ 	.word	0xffffffff
	.align		4
        /*0008*/ 	.word	0x00000000
	.align		4
        /*000c*/ 	.word	0xfffffffe
	.align		4
        /*0010*/ 	.word	0x00000000
	.align		4
        /*0014*/ 	.word	0xfffffffd
	.align		4
        /*0018*/ 	.word	0x00000000
	.align		4
        /*001c*/ 	.word	0xfffffffc


//--------------------- .nv.constant4             --------------------------
	.section	.nv.constant4,"a",@progbits
	.align	8
	.align		8
.nv.constant4:
        /*0000*/ 	.dword	_$_str
	.align		8
        /*0008*/ 	.dword	_$_str_$_2


//--------------------- .text.triton_poi_fused__native_batch_norm_legit_no_training_relu_12 --------------------------
	.section	.text.triton_poi_fused__native_batch_norm_legit_no_training_relu_12,"ax",@progbits
	.align	128
        .global         triton_poi_fused__native_batch_norm_legit_no_training_relu_12
        .type           triton_poi_fused__native_batch_norm_legit_no_training_relu_12,@function
        .size           triton_poi_fused__native_batch_norm_legit_no_training_relu_12,(.L_x_1 - triton_poi_fused__native_batch_norm_legit_no_training_relu_12)
        .other          triton_poi_fused__native_batch_norm_legit_no_training_relu_12,@"STO_CUDA_ENTRY STV_DEFAULT"
triton_poi_fused__native_batch_norm_legit_no_training_relu_12:
.text.triton_poi_fused__native_batch_norm_legit_no_training_relu_12:
[----:B------:R-:W0:Y:S01]  /*0000*/  LDC R1, c[0x0][0x28] ;  /* 0x00000a00ff017b82 */ /* 0x000e220000000800 */
[----:B------:R-:W1:Y:S07]  /*0010*/  S2R R0, SR_TID.X ;  /* 0x0000000000007919 */ /* 0x000e6e0000002100 */
[----:B------:R-:W2:Y:S01]  /*0020*/  LDC.64 R8, c[0x0][0x220] ;  /* 0x00008800ff087b82 */ /* 0x000ea20000000a00 */
[----:B------:R-:W-:Y:S01]  /*0030*/  ULDC.64 UR4, c[0x0][0x208] ;  /* 0x0000820000047ab9 */ /* 0x000fe20000000a00 */
[----:B------:R-:W3:Y:S06]  /*0040*/  S2R R5, SR_CTAID.X ;  /* 0x0000000000057919 */ /* 0x000eec0000002500 */
[----:B------:R-:W4:Y:S08]  /*0050*/  LDC.64 R12, c[0x0][0x210] ;  /* 0x00008400ff0c7b82 */ /* 0x000f300000000a00 */
[----:B------:R-:W5:Y:S08]  /*0060*/  LDC.64 R14, c[0x0][0x218] ;  /* 0x00008600ff0e7b82 */ /* 0x000f700000000a00 */
[----:B------:R-:W5:Y:S01]  /*0070*/  LDC.64 R16, c[0x0][0x228] ;  /* 0x00008a00ff107b82 */ /* 0x000f620000000a00 */
[----:B-1----:R-:W-:-:S07]  /*0080*/  SHF.L.U32 R0, R0, 0x1, RZ ;  /* 0x0000000100007819 */ /* 0x002fce00000006ff */
[----:B------:R-:W1:Y:S01]  /*0090*/  LDC.64 R18, c[0x0][0x230] ;  /* 0x00008c00ff127b82 */ /* 0x000e620000000a00 */
[----:B---3--:R-:W-:Y:S02]  /*00a0*/  SHF.R.S32.HI R3, RZ, 0x17, R5 ;  /* 0x00000017ff037819 */ /* 0x008fe40000011405 */
[----:B------:R-:W-:Y:S02]  /*00b0*/  LOP3.LUT R0, R0, 0xfe, RZ, 0xc0, !PT ;  /* 0x000000fe00007812 */ /* 0x000fe400078ec0ff */
[----:B------:R-:W-:Y:S02]  /*00c0*/  SGXT R3, R3, 0x1 ;  /* 0x000000010303781a */ /* 0x000fe40000000200 */
[----:B------:R-:W-:-:S04]  /*00d0*/  LEA R0, R5, R0, 0x8 ;  /* 0x0000000005007211 */ /* 0x000fc800078e40ff */
[----:B------:R-:W-:Y:S02]  /*00e0*/  LEA.HI R3, R3, R0, RZ, 0x9 ;  /* 0x0000000003037211 */ /* 0x000fe400078f48ff */
[----:B------:R-:W-:Y:S02]  /*00f0*/  ISETP.GE.AND P0, PT, R0, 0x4800, PT ;  /* 0x000048000000780c */ /* 0x000fe40003f06270 */
[----:B------:R-:W-:-:S04]  /*0100*/  LOP3.LUT R3, R3, 0xfffffe00, RZ, 0xc0, !PT ;  /* 0xfffffe0003037812 */ /* 0x000fc800078ec0ff */
[----:B------:R-:W-:Y:S02]  /*0110*/  IADD3 R11, R0, -R3, RZ ;  /* 0x80000003000b7210 */ /* 0x000fe40007ffe0ff */
[----:B------:R-:W-:-:S03]  /*0120*/  CS2R R2, SRZ ;  /* 0x0000000000027805 */ /* 0x000fc6000001ff00 */
[----:B--2---:R-:W-:-:S05]  /*0130*/  IMAD.WIDE R8, R11, 0x4, R8 ;  /* 0x000000040b087825 */ /* 0x004fca00078e0208 */
[----:B------:R2:W3:Y:S01]  /*0140*/  @!P0 LDG.E.EL.64 R2, desc[UR4][R8.64] ;  /* 0x0000000408028981 */ /* 0x0004e2000c2e1b00 */
[----:B------:R-:W-:Y:S02]  /*0150*/  CS2R R4, SRZ ;  /* 0x0000000000047805 */ /* 0x000fe4000001ff00 */
[----:B------:R-:W-:Y:S01]  /*0160*/  CS2R R6, SRZ ;  /* 0x0000000000067805 */ /* 0x000fe2000001ff00 */
[----:B----4-:R-:W-:-:S04]  /*0170*/  IMAD.WIDE R12, R0, 0x4, R12 ;  /* 0x00000004000c7825 */ /* 0x010fc800078e020c */
[C---:B-----5:R-:W-:Y:S01]  /*0180*/  IMAD.WIDE R14, R11.reuse, 0x4, R14 ;  /* 0x000000040b0e7825 */ /* 0x060fe200078e020e */
[----:B------:R-:W4:Y:S01]  /*0190*/  @!P0 LDG.E.64 R4, desc[UR4][R12.64] ;  /* 0x000000040c048981 */ /* 0x000f22000c1e1b00 */
[----:B--2---:R-:W-:Y:S02]  /*01a0*/  CS2R R8, SRZ ;  /* 0x0000000000087805 */ /* 0x004fe4000001ff00 */
[C---:B0-----:R-:W-:Y:S01]  /*01b0*/  IMAD.WIDE R16, R11.reuse, 0x4, R16 ;  /* 0x000000040b107825 */ /* 0x041fe200078e0210 */
[----:B------:R0:W4:Y:S03]  /*01c0*/  @!P0 LDG.E.EL.64 R6, desc[UR4][R14.64] ;  /* 0x000000040e068981 */ /* 0x000126000c2e1b00 */
[----:B-1----:R-:W-:Y:S01]  /*01d0*/  IMAD.WIDE R18, R11, 0x4, R18 ;  /* 0x000000040b127825 */ /* 0x002fe200078e0212 */
[----:B------:R-:W-:-:S04]  /*01e0*/  CS2R R10, SRZ ;  /* 0x00000000000a7805 */ /* 0x000fc8000001ff00 */
[----:B------:R-:W2:Y:S04]  /*01f0*/  @!P0 LDG.E.EL.64 R8, desc[UR4][R18.64] ;  /* 0x0000000412088981 */ /* 0x000ea8000c2e1b00 */
[----:B------:R-:W2:Y:S01]  /*0200*/  @!P0 LDG.E.EL.64 R10, desc[UR4][R16.64] ;  /* 0x00000004100a8981 */ /* 0x000ea2000c2e1b00 */
[----:B0-----:R-:W-:Y:S01]  /*0210*/  HFMA2.MMA R14, -RZ, RZ, 1.625, 0 ;  /* 0x3e800000ff0e7435 */ /* 0x001fe200000001ff */
[----:B---3--:R-:W-:Y:S01]  /*0220*/  FADD R2, R2, 9.9999997473787516356e-06 ;  /* 0x3727c5ac02027421 */ /* 0x008fe20000000000 */
[----:B------:R-:W-:-:S03]  /*0230*/  FADD R3, R3, 9.9999997473787516356e-06 ;  /* 0x3727c5ac03037421 */ /* 0x000fc60000000000 */
[----:B------:R-:W0:Y:S08]  /*0240*/  MUFU.SQRT R12, R2 ;  /* 0x00000002000c7308 */ /* 0x000e300000002000 */
[----:B------:R1:W3:Y:S01]  /*0250*/  MUFU.SQRT R13, R3 ;  /* 0x00000003000d7308 */ /* 0x0002e20000002000 */
[C---:B0-----:R-:W-:Y:S02]  /*0260*/  FSETP.GT.AND P1, PT, R12.reuse, 8.50705917302346158658e+37, PT ;  /* 0x7e8000000c00780b */ /* 0x041fe40003f24000 */
[----:B------:R-:W-:Y:S01]  /*0270*/  FSETP.GEU.AND P3, PT, R12, 1.175494350822287508e-38, PT ;  /* 0x008000000c00780b */ /* 0x000fe20003f6e000 */
[----:B-1----:R-:W0:Y:S01]  /*0280*/  LDC.64 R2, c[0x0][0x238] ;  /* 0x00008e00ff027b82 */ /* 0x002e220000000a00 */
[----:B---3--:R-:W-:-:S02]  /*0290*/  FSETP.GT.AND P2, PT, R13, 8.50705917302346158658e+37, PT ;  /* 0x7e8000000d00780b */ /* 0x008fc40003f44000 */
[----:B------:R-:W-:-:S07]  /*02a0*/  FSETP.GEU.AND P4, PT, R13, 1.175494350822287508e-38, PT ;  /* 0x008000000d00780b */ /* 0x000fce0003f8e000 */
[----:B------:R-:W-:-:S04]  /*02b0*/  @P1 FMUL R12, R12, 0.25 ;  /* 0x3e8000000c0c1820 */ /* 0x000fc80000400000 */
[----:B------:R-:W-:Y:S01]  /*02c0*/  @!P3 FMUL R12, R12, 16777216 ;  /* 0x4b8000000c0cb820 */ /* 0x000fe20000400000 */
[----:B------:R-:W-:-:S04]  /*02d0*/  @P2 FMUL R13, R13, 0.25 ;  /* 0x3e8000000d0d2820 */ /* 0x000fc80000400000 */
[----:B------:R-:W-:Y:S01]  /*02e0*/  @!P4 FMUL R13, R13, 16777216 ;  /* 0x4b8000000d0dc820 */ /* 0x000fe20000400000 */
[----:B------:R-:W1:Y:S01]  /*02f0*/  MUFU.RCP R12, R12 ;  /* 0x0000000c000c7308 */ /* 0x000e620000001000 */
[----:B------:R-:W-:-:S07]  /*0300*/  FSEL R15, R14, 1, P1 ;  /* 0x3f8000000e0f7808 */ /* 0x000fce0000800000 */
[----:B------:R-:W3:Y:S01]  /*0310*/  MUFU.RCP R13, R13 ;  /* 0x0000000d000d7308 */ /* 0x000ee20000001000 */
[----:B------:R-:W-:Y:S01]  /*0320*/  FSEL R14, R14, 1, P2 ;  /* 0x3f8000000e0e7808 */ /* 0x000fe20001000000 */
[----:B------:R-:W-:-:S04]  /*0330*/  @!P3 FMUL R15, R15, 16777216 ;  /* 0x4b8000000f0fb820 */ /* 0x000fc80000400000 */
[----:B------:R-:W-:Y:S01]  /*0340*/  @!P4 FMUL R14, R14, 16777216 ;  /* 0x4b8000000e0ec820 */ /* 0x000fe20000400000 */
[----:B----4-:R-:W-:Y:S01]  /*0350*/  FADD R5, -R7, R5 ;  /* 0x0000000507057221 */ /* 0x010fe20000000100 */
[----:B------:R-:W-:Y:S01]  /*0360*/  FADD R4, -R6, R4 ;  /* 0x0000000406047221 */ /* 0x000fe20000000100 */
[----:B-1----:R-:W-:Y:S01]  /*0370*/  FMUL R15, R12, R15 ;  /* 0x0000000f0c0f7220 */ /* 0x002fe20000400000 */
[----:B---3--:R-:W-:-:S03]  /*0380*/  FMUL R14, R13, R14 ;  /* 0x0000000e0d0e7220 */ /* 0x008fc60000400000 */
[----:B------:R-:W-:Y:S01]  /*0390*/  FMUL R15, R4, R15 ;  /* 0x0000000f040f7220 */ /* 0x000fe20000400000 */
[----:B------:R-:W-:-:S03]  /*03a0*/  FMUL R14, R5, R14 ;  /* 0x0000000e050e7220 */ /* 0x000fc60000400000 */
[----:B--2---:R-:W-:Y:S01]  /*03b0*/  FFMA R8, R15, R10, R8 ;  /* 0x0000000a0f087223 */ /* 0x004fe20000000008 */
[----:B------:R-:W-:-:S04]  /*03c0*/  FFMA R9, R14, R11, R9 ;  /* 0x0000000b0e097223 */ /* 0x000fc80000000009 */
[----:B------:R-:W-:Y:S02]  /*03d0*/  FSETP.GEU.AND P1, PT, R8, RZ, PT ;  /* 0x000000ff0800720b */ /* 0x000fe40003f2e000 */
[C---:B------:R-:W-:Y:S01]  /*03e0*/  FSETP.GEU.AND P2, PT, R9.reuse, RZ, PT ;  /* 0x000000ff0900720b */ /* 0x040fe20003f4e000 */
[----:B0-----:R-:W-:Y:S01]  /*03f0*/  IMAD.WIDE R2, R0, 0x4, R2 ;  /* 0x0000000400027825 */ /* 0x001fe200078e0202 */
[----:B------:R-:W-:Y:S02]  /*0400*/  FSEL R8, R8, RZ, P1 ;  /* 0x000000ff08087208 */ /* 0x000fe40000800000 */
[----:B------:R-:W-:Y:S01]  /*0410*/  FSEL R9, R9, RZ, P2 ;  /* 0x000000ff09097208 */ /* 0x000fe20001000000 */
[----:B------:R-:W-:Y:S08]  /*0420*/  @P0 EXIT ;  /* 0x000000000000094d */ /* 0x000ff00003800000 */
[----:B------:R-:W-:Y:S01]  /*0430*/  STG.E.64 desc[UR4][R2.64], R8 ;  /* 0x0000000802007986 */ /* 0x000fe2000c101b04 */
[----:B------:R-:W-:Y:S05]  /*0440*/  EXIT ;  /* 0x000000000000794d */ /* 0x000fea0003800000 */
.L_x_0:
[----:B------:R-:W-:-:S00]  /*0450*/  BRA `(.L_x_0) ;  /* 0xfffffffc00fc7947 */ /* 0x000fc0000383ffff */
[----:B------:R-:W-:-:S00]  /*0460*/  NOP ;  /* 0x0000000000007918 */ /* 0x000fc00000000000 */
        /* <DEDUP_REMOVED lines=9> */
.L_x_1:


//--------------------- .nv.global.init           --------------------------
	.section	.nv.global.init,"aw",@progbits
.nv.global.init:
	.type		_$_str,@object
	.size		_$_str,(_$_str_$_2 - _$_str)
_$_str:
        /*0000*/ 	.byte	0x5f, 0x5f, 0x43, 0x55, 0x44, 0x41, 0x5f, 0x46, 0x54, 0x5a, 0x00
	.type		_$_str_$_2,@object
	.size		_$_str_$_2,(.L_1 - _$_str_$_2)
_$_str_$_2:
        /*000b*/ 	.byte	0x5f, 0x5f, 0x43, 0x55, 0x44, 0x41, 0x5f, 0x50, 0x52, 0x45, 0x43, 0x5f, 0x53, 0x51, 0x52, 0x54
        /*001b*/ 	.byte	0x00
.L_1:


//--------------------- .nv.constant0.triton_poi_fused__native_batch_norm_legit_no_training_relu_12 --------------------------
	.section	.nv.constant0.triton_poi_fused__native_batch_norm_legit_no_training_relu_12,"a",@progbits
	.sectionflags	@""
	.align	4
.nv.constant0.triton_poi_fused__native_batch_norm_legit_no_training_relu_12:
	.zero		580
